	.headerflags	@"EF_CUDA_TEXMODE_UNIFIED EF_CUDA_64BIT_ADDRESS EF_CUDA_ACCELERATORS EF_CUDA_SM90 EF_CUDA_VIRTUAL_SM(EF_CUDA_SM90)"
	.elftype	@"ET_EXEC"


//--------------------- .nv.info                  --------------------------
	.section	.nv.info,"",@"SHT_CUDA_INFO"
	.align	4


	//----- nvinfo : EIATTR_REGCOUNT
	.align		4
        /*0000*/ 	.byte	0x04, 0x2f
        /*0002*/ 	.short	(.L_3 - .L_2)
	.align		4
.L_2:
        /*0004*/ 	.word	index@(triton_poi_fused__native_batch_norm_legit_no_training_silu_0)
        /*0008*/ 	.word	0x00000013


	//----- nvinfo : EIATTR_MIN_STACK_SIZE
	.align		4
.L_3:
        /*000c*/ 	.byte	0x04, 0x12
        /*000e*/ 	.short	(.L_5 - .L_4)
	.align		4
.L_4:
        /*0010*/ 	.word	index@(triton_poi_fused__native_batch_norm_legit_no_training_silu_0)
        /*0014*/ 	.word	0x00000000


	//----- nvinfo : EIATTR_FRAME_SIZE
	.align		4
.L_5:
        /*0018*/ 	.byte	0x04, 0x11
        /*001a*/ 	.short	(.L_7 - .L_6)
	.align		4
.L_6:
        /*001c*/ 	.word	index@(triton_poi_fused__native_batch_norm_legit_no_training_silu_0)
        /*0020*/ 	.word	0x00000000


	//----- nvinfo : EIATTR_MIN_STACK_SIZE
	.align		4
.L_7:
        /*0024*/ 	.byte	0x04, 0x12
        /*0026*/ 	.short	(.L_9 - .L_8)
	.align		4
.L_8:
        /*0028*/ 	.word	index@(triton_poi_fused__native_batch_norm_legit_no_training_silu_0)
        /*002c*/ 	.word	0x00000000
.L_9:


//--------------------- .nv.info.triton_poi_fused__native_batch_norm_legit_no_training_silu_0 --------------------------
	.section	.nv.info.triton_poi_fused__native_batch_norm_legit_no_training_silu_0,"",@"SHT_CUDA_INFO"
	.sectionflags	@""
	.align	4


	//----- nvinfo : EIATTR_CUDA_API_VERSION
	.align		4
        /*0000*/ 	.byte	0x04, 0x37
        /*0002*/ 	.short	(.L_11 - .L_10)
.L_10:
        /*0004*/ 	.word	0x0000007c


	//----- nvinfo : EIATTR_KPARAM_INFO
	.align		4
.L_11:
        /*0008*/ 	.byte	0x04, 0x17
        /*000a*/ 	.short	(.L_13 - .L_12)
.L_12:
        /*000c*/ 	.word	0x00000000
        /*0010*/ 	.short	0x0006
        /*0012*/ 	.short	0x0030
        /*0014*/ 	.byte	0x00, 0xf0, 0x11, 0x00


	//----- nvinfo : EIATTR_KPARAM_INFO
	.align		4
.L_13:
        /*0018*/ 	.byte	0x04, 0x17
        /*001a*/ 	.short	(.L_15 - .L_14)
.L_14:
        /*001c*/ 	.word	0x00000000
        /*0020*/ 	.short	0x0005
        /*0022*/ 	.short	0x0028
        /*0024*/ 	.byte	0x00, 0xf4, 0x21, 0x00


	//----- nvinfo : EIATTR_KPARAM_INFO
	.align		4
.L_15:
        /*0028*/ 	.byte	0x04, 0x17
        /*002a*/ 	.short	(.L_17 - .L_16)
.L_16:
        /*002c*/ 	.word	0x00000000
        /*0030*/ 	.short	0x0004
        /*0032*/ 	.short	0x0020
        /*0034*/ 	.byte	0x00, 0xf4, 0x21, 0x00


	//----- nvinfo : EIATTR_KPARAM_INFO
	.align		4
.L_17:
        /*0038*/ 	.byte	0x04, 0x17
        /*003a*/ 	.short	(.L_19 - .L_18)
.L_18:
        /*003c*/ 	.word	0x00000000
        /*0040*/ 	.short	0x0003
        /*0042*/ 	.short	0x0018
        /*0044*/ 	.byte	0x00, 0xf4, 0x21, 0x00


	//----- nvinfo : EIATTR_KPARAM_INFO
	.align		4
.L_19:
        /*0048*/ 	.byte	0x04, 0x17
        /*004a*/ 	.short	(.L_21 - .L_20)
.L_20:
        /*004c*/ 	.word	0x00000000
        /*0050*/ 	.short	0x0002
        /*0052*/ 	.short	0x0010
        /*0054*/ 	.byte	0x00, 0xf4, 0x21, 0x00


	//----- nvinfo : EIATTR_KPARAM_INFO
	.align		4
.L_21:
        /*0058*/ 	.byte	0x04, 0x17
        /*005a*/ 	.short	(.L_23 - .L_22)
.L_22:
        /*005c*/ 	.word	0x00000000
        /*0060*/ 	.short	0x0001
        /*0062*/ 	.short	0x0008
        /*0064*/ 	.byte	0x00, 0xf4, 0x21, 0x00


	//----- nvinfo : EIATTR_KPARAM_INFO
	.align		4
.L_23:
        /*0068*/ 	.byte	0x04, 0x17
        /*006a*/ 	.short	(.L_25 - .L_24)
.L_24:
        /*006c*/ 	.word	0x00000000
        /*0070*/ 	.short	0x0000
        /*0072*/ 	.short	0x0000
        /*0074*/ 	.byte	0x00, 0xf4, 0x21, 0x00


	//----- nvinfo : EIATTR_SPARSE_MMA_MASK
	.align		4
.L_25:
        /*0078*/ 	.byte	0x03, 0x50
        /*007a*/ 	.short	0x0000


	//----- nvinfo : EIATTR_MAXREG_COUNT
	.align		4
        /*007c*/ 	.byte	0x03, 0x1b
        /*007e*/ 	.short	0x00ff


	//----- nvinfo : EIATTR_EXIT_INSTR_OFFSETS
	.align		4
        /*0080*/ 	.byte	0x04, 0x1c
        /*0082*/ 	.short	(.L_27 - .L_26)


	//   ....[0]....
.L_26:
        /*0084*/ 	.word	0x000003d0


	//   ....[1]....
        /*0088*/ 	.word	0x000003f0


	//----- nvinfo : EIATTR_REQNTID
	.align		4
.L_27:
        /*008c*/ 	.byte	0x04, 0x10
        /*008e*/ 	.short	(.L_29 - .L_28)
.L_28:
        /*0090*/ 	.word	0x00000080
        /*0094*/ 	.word	0x00000001
        /*0098*/ 	.word	0x00000001


	//----- nvinfo : EIATTR_CBANK_PARAM_SIZE
	.align		4
.L_29:
        /*009c*/ 	.byte	0x03, 0x19
        /*009e*/ 	.short	0x0034


	//----- nvinfo : EIATTR_PARAM_CBANK
	.align		4
        /*00a0*/ 	.byte	0x04, 0x0a
        /*00a2*/ 	.short	(.L_31 - .L_30)
	.align		4
.L_30:
        /*00a4*/ 	.word	index@(.nv.constant0.triton_poi_fused__native_batch_norm_legit_no_training_silu_0)
        /*00a8*/ 	.short	0x0210
        /*00aa*/ 	.short	0x0034


	//----- nvinfo : EIATTR_SW_WAR
	.align		4
.L_31:
        /*00ac*/ 	.byte	0x04, 0x36
        /*00ae*/ 	.short	(.L_33 - .L_32)
.L_32:
        /*00b0*/ 	.word	0x00000008
.L_33:


//--------------------- .nv.callgraph             --------------------------
	.section	.nv.callgraph,"",@"SHT_CUDA_CALLGRAPH"
	.align	4
	.sectionentsize	8
	.align		4
        /*0000*/ 	.word	0x00000000
	.align		4
        /*0004*/ 	.word	0xffffffff
	.align		4
        /*0008*/ 	.word	0x00000000
	.align		4
        /*000c*/ 	.word	0xfffffffe
	.align		4
        /*0010*/ 	.word	0x00000000
	.align		4
        /*0014*/ 	.word	0xfffffffd
	.align		4
        /*0018*/ 	.word	0x00000000
	.align		4
        /*001c*/ 	.word	0xfffffffc


//--------------------- .nv.constant4             --------------------------
	.section	.nv.constant4,"a",@progbits
	.align	8
	.align		8
.nv.constant4:
        /*0000*/ 	.dword	_$_str
	.align		8
        /*0008*/ 	.dword	_$_str_$_2


//--------------------- .text.triton_poi_fused__native_batch_norm_legit_no_training_silu_0 --------------------------
	.section	.text.triton_poi_fused__native_batch_norm_legit_no_training_silu_0,"ax",@progbits
	.align	128
        .global         triton_poi_fused__native_batch_norm_legit_no_training_silu_0
        .type           triton_poi_fused__native_batch_norm_legit_no_training_silu_0,@function
        .size           triton_poi_fused__native_batch_norm_legit_no_training_silu_0,(.L_x_1 - triton_poi_fused__native_batch_norm_legit_no_training_silu_0)
        .other          triton_poi_fused__native_batch_norm_legit_no_training_silu_0,@"STO_CUDA_ENTRY STV_DEFAULT"
triton_poi_fused__native_batch_norm_legit_no_training_silu_0:
.text.triton_poi_fused__native_batch_norm_legit_no_training_silu_0:
[----:B------:R-:W0:Y:S01]  /*0000*/  LDC R1, c[0x0][0x28] ;  /* 0x00000a00ff017b82 */ /* 0x000e220000000800 */
[----:B------:R-:W1:Y:S07]  /*0010*/  S2R R0, SR_TID.X ;  /* 0x0000000000007919 */ /* 0x000e6e0000002100 */
[----:B------:R-:W2:Y:S01]  /*0020*/  LDC.64 R6, c[0x0][0x228] ;  /* 0x00008a00ff067b82 */ /* 0x000ea20000000a00 */
[----:B------:R-:W-:Y:S01]  /*0030*/  CS2R R14, SRZ ;  /* 0x00000000000e7805 */ /* 0x000fe2000001ff00 */
[----:B------:R-:W-:Y:S01]  /*0040*/  ULDC.64 UR4, c[0x0][0x208] ;  /* 0x0000820000047ab9 */ /* 0x000fe20000000a00 */
[----:B------:R-:W3:Y:S05]  /*0050*/  S2R R3, SR_CTAID.X ;  /* 0x0000000000037919 */ /* 0x000eea0000002500 */
[----:B------:R-:W4:Y:S08]  /*0060*/  LDC.64 R4, c[0x0][0x220] ;  /* 0x00008800ff047b82 */ /* 0x000f300000000a00 */
[----:B------:R-:W5:Y:S08]  /*0070*/  LDC.64 R8, c[0x0][0x230] ;  /* 0x00008c00ff087b82 */ /* 0x000f700000000a00 */
[----:B------:R-:W5:Y:S01]  /*0080*/  LDC.64 R10, c[0x0][0x238] ;  /* 0x00008e00ff0a7b82 */ /* 0x000f620000000a00 */
[----:B-1----:R-:W-:-:S02]  /*0090*/  LOP3.LUT R0, R0, 0x7f, RZ, 0xc0, !PT ;  /* 0x0000007f00007812 */ /* 0x002fc400078ec0ff */
[----:B---3--:R-:W-:Y:S02]  /*00a0*/  SHF.R.S32.HI R2, RZ, 0x18, R3 ;  /* 0x00000018ff027819 */ /* 0x008fe40000011403 */
[----:B------:R-:W-:Y:S02]  /*00b0*/  LEA R0, R3, R0, 0x7 ;  /* 0x0000000003007211 */ /* 0x000fe400078e38ff */
[----:B------:R-:W-:Y:S02]  /*00c0*/  SGXT R3, R2, 0x1 ;  /* 0x000000010203781a */ /* 0x000fe40000000200 */
[----:B------:R-:W-:Y:S02]  /*00d0*/  ISETP.GE.AND P0, PT, R0, 0x100, PT ;  /* 0x000001000000780c */ /* 0x000fe40003f06270 */
[----:B------:R-:W-:-:S04]  /*00e0*/  LEA.HI R3, R3, R0, RZ, 0x4 ;  /* 0x0000000003037211 */ /* 0x000fc800078f20ff */
[----:B------:R-:W-:-:S04]  /*00f0*/  SHF.R.S32.HI R3, RZ, 0x4, R3 ;  /* 0x00000004ff037819 */ /* 0x000fc80000011403 */
[----:B------:R-:W-:-:S04]  /*0100*/  LEA.HI R2, R3, R3, RZ, 0x2 ;  /* 0x0000000303027211 */ /* 0x000fc800078f10ff */
[----:B------:R-:W-:-:S04]  /*0110*/  LOP3.LUT R2, R2, 0xfffffffc, RZ, 0xc0, !PT ;  /* 0xfffffffc02027812 */ /* 0x000fc800078ec0ff */
[----:B------:R-:W-:Y:S02]  /*0120*/  IADD3 R13, R3, -R2, RZ ;  /* 0x80000002030d7210 */ /* 0x000fe40007ffe0ff */
[----:B------:R-:W1:Y:S03]  /*0130*/  LDC.64 R2, c[0x0][0x218] ;  /* 0x00008600ff027b82 */ /* 0x000e660000000a00 */
[----:B--2---:R-:W-:-:S05]  /*0140*/  IMAD.WIDE R6, R13, 0x4, R6 ;  /* 0x000000040d067825 */ /* 0x004fca00078e0206 */
[----:B------:R5:W2:Y:S01]  /*0150*/  @!P0 LDG.E.EL R14, desc[UR4][R6.64] ;  /* 0x00000004060e8981 */ /* 0x000aa2000c2e1900 */
[----:B------:R-:W-:Y:S01]  /*0160*/  HFMA2.MMA R12, -RZ, RZ, 0, 0 ;  /* 0x00000000ff0c7435 */ /* 0x000fe200000001ff */
[----:B----4-:R-:W-:-:S05]  /*0170*/  IMAD.WIDE R4, R13, 0x4, R4 ;  /* 0x000000040d047825 */ /* 0x010fca00078e0204 */
[----:B------:R-:W3:Y:S01]  /*0180*/  @!P0 LDG.E.EL R15, desc[UR4][R4.64] ;  /* 0x00000004040f8981 */ /* 0x000ee2000c2e1900 */
[----:B-----5:R-:W-:-:S04]  /*0190*/  IMAD.WIDE R6, R13, 0x4, R8 ;  /* 0x000000040d067825 */ /* 0x020fc800078e0208 */
[----:B-1----:R-:W-:-:S04]  /*01a0*/  IMAD.WIDE R2, R0, 0x4, R2 ;  /* 0x0000000400027825 */ /* 0x002fc800078e0202 */
[----:B0-----:R-:W-:Y:S01]  /*01b0*/  IMAD.WIDE R8, R13, 0x4, R10 ;  /* 0x000000040d087825 */ /* 0x001fe200078e020a */
[----:B------:R0:W3:Y:S01]  /*01c0*/  @!P0 LDG.E R12, desc[UR4][R2.64] ;  /* 0x00000004020c8981 */ /* 0x0000e2000c1e1900 */
[----:B------:R-:W-:-:S06]  /*01d0*/  CS2R R10, SRZ ;  /* 0x00000000000a7805 */ /* 0x000fcc000001ff00 */
[----:B------:R-:W4:Y:S04]  /*01e0*/  @!P0 LDG.E.EL R10, desc[UR4][R6.64] ;  /* 0x00000004060a8981 */ /* 0x000f28000c2e1900 */
[----:B------:R-:W4:Y:S01]  /*01f0*/  @!P0 LDG.E.EL R11, desc[UR4][R8.64] ;  /* 0x00000004080b8981 */ /* 0x000f22000c2e1900 */
[----:B------:R-:W-:Y:S01]  /*0200*/  MOV R16, 0x3e800000 ;  /* 0x3e80000000107802 */ /* 0x000fe20000000f00 */
[----:B--2---:R-:W-:-:S04]  /*0210*/  FADD R14, R14, 9.9999997473787516356e-06 ;  /* 0x3727c5ac0e0e7421 */ /* 0x004fc80000000000 */
[----:B------:R-:W1:Y:S02]  /*0220*/  MUFU.SQRT R13, R14 ;  /* 0x0000000e000d7308 */ /* 0x000e640000002000 */
[C---:B-1----:R-:W-:Y:S02]  /*0230*/  FSETP.GT.AND P1, PT, R13.reuse, 8.50705917302346158658e+37, PT ;  /* 0x7e8000000d00780b */ /* 0x042fe40003f24000 */
[----:B------:R-:W-:-:S11]  /*0240*/  FSETP.GEU.AND P2, PT, R13, 1.175494350822287508e-38, PT ;  /* 0x008000000d00780b */ /* 0x000fd60003f4e000 */
[----:B------:R-:W-:-:S04]  /*0250*/  @P1 FMUL R13, R13, 0.25 ;  /* 0x3e8000000d0d1820 */ /* 0x000fc80000400000 */
[----:B------:R-:W-:-:S06]  /*0260*/  @!P2 FMUL R13, R13, 16777216 ;  /* 0x4b8000000d0da820 */ /* 0x000fcc0000400000 */
[----:B------:R-:W1:Y:S01]  /*0270*/  MUFU.RCP R13, R13 ;  /* 0x0000000d000d7308 */ /* 0x000e620000001000 */
[----:B0-----:R-:W-:Y:S01]  /*0280*/  FSEL R2, R16, 1, P1 ;  /* 0x3f80000010027808 */ /* 0x001fe20000800000 */
[----:B---3--:R-:W-:-:S04]  /*0290*/  FADD R12, -R15, R12 ;  /* 0x0000000c0f0c7221 */ /* 0x008fc80000000100 */
[----:B------:R-:W-:-:S04]  /*02a0*/  @!P2 FMUL R2, R2, 16777216 ;  /* 0x4b8000000202a820 */ /* 0x000fc80000400000 */
[----:B-1----:R-:W-:-:S04]  /*02b0*/  FMUL R3, R13, R2 ;  /* 0x000000020d037220 */ /* 0x002fc80000400000 */
[----:B------:R-:W-:-:S04]  /*02c0*/  FMUL R12, R12, R3 ;  /* 0x000000030c0c7220 */ /* 0x000fc80000400000 */
[----:B----4-:R-:W-:-:S04]  /*02d0*/  FFMA R10, R12, R10, R11 ;  /* 0x0000000a0c0a7223 */ /* 0x010fc8000000000b */
[----:B------:R-:W-:-:S04]  /*02e0*/  FADD R2, RZ, -R10 ;  /* 0x8000000aff027221 */ /* 0x000fc80000000000 */
[----:B------:R-:W-:-:S05]  /*02f0*/  FMUL R4, R2, 1.4426950216293334961 ;  /* 0x3fb8aa3b02047820 */ /* 0x000fca0000400000 */
[----:B------:R-:W-:-:S13]  /*0300*/  FSETP.GEU.AND P1, PT, R4, -126, PT ;  /* 0xc2fc00000400780b */ /* 0x000fda0003f2e000 */
[----:B------:R-:W-:-:S04]  /*0310*/  @!P1 FMUL R4, R4, 0.5 ;  /* 0x3f00000004049820 */ /* 0x000fc80000400000 */
[----:B------:R-:W0:Y:S02]  /*0320*/  MUFU.EX2 R2, R4 ;  /* 0x0000000400027308 */ /* 0x000e240000000800 */
[----:B0-----:R-:W-:-:S04]  /*0330*/  @!P1 FMUL R2, R2, R2 ;  /* 0x0000000202029220 */ /* 0x001fc80000400000 */
[----:B------:R-:W-:Y:S02]  /*0340*/  FADD R5, R2, 1 ;  /* 0x3f80000002057421 */ /* 0x000fe40000000000 */
[----:B------:R-:W0:Y:S03]  /*0350*/  LDC.64 R2, c[0x0][0x210] ;  /* 0x00008400ff027b82 */ /* 0x000e260000000a00 */
[----:B------:R-:W-:-:S13]  /*0360*/  FSETP.GT.AND P1, PT, R5, 8.50705917302346158658e+37, PT ;  /* 0x7e8000000500780b */ /* 0x000fda0003f24000 */
[----:B------:R-:W-:-:S06]  /*0370*/  @P1 FMUL R5, R5, 0.25 ;  /* 0x3e80000005051820 */ /* 0x000fcc0000400000 */
[----:B------:R-:W1:Y:S01]  /*0380*/  MUFU.RCP R5, R5 ;  /* 0x0000000500057308 */ /* 0x000e620000001000 */
[----:B------:R-:W-:Y:S01]  /*0390*/  FSEL R6, R16, 1, P1 ;  /* 0x3f80000010067808 */ /* 0x000fe20000800000 */
[----:B0-----:R-:W-:-:S04]  /*03a0*/  IMAD.WIDE R2, R0, 0x4, R2 ;  /* 0x0000000400027825 */ /* 0x001fc800078e0202 */
[----:B-1----:R-:W-:-:S04]  /*03b0*/  FMUL R7, R5, R6 ;  /* 0x0000000605077220 */ /* 0x002fc80000400000 */
[----:B------:R-:W-:Y:S01]  /*03c0*/  FMUL R7, R10, R7 ;  /* 0x000000070a077220 */ /* 0x000fe20000400000 */
[----:B------:R-:W-:Y:S06]  /*03d0*/  @P0 EXIT ;  /* 0x000000000000094d */ /* 0x000fec0003800000 */
[----:B------:R-:W-:Y:S01]  /*03e0*/  STG.E desc[UR4][R2.64], R7 ;  /* 0x0000000702007986 */ /* 0x000fe2000c101904 */
[----:B------:R-:W-:Y:S05]  /*03f0*/  EXIT ;  /* 0x000000000000794d */ /* 0x000fea0003800000 */
.L_x_0:
[----:B------:R-:W-:-:S00]  /*0400*/  BRA `(.L_x_0) ;  /* 0xfffffffc00fc7947 */ /* 0x000fc0000383ffff */
[----:B------:R-:W-:-:S00]  /*0410*/  NOP ;  /* 0x0000000000007918 */ /* 0x000fc00000000000 */
        /* <DEDUP_REMOVED lines=14> */
.L_x_1:


//--------------------- .nv.global.init           --------------------------
	.section	.nv.global.init,"aw",@progbits
.nv.global.init:
	.type		_$_str,@object
	.size		_$_str,(_$_str_$_2 - _$_str)
_$_str:
        /*0000*/ 	.byte	0x5f, 0x5f, 0x43, 0x55, 0x44, 0x41, 0x5f, 0x46, 0x54, 0x5a, 0x00
	.type		_$_str_$_2,@object
	.size		_$_str_$_2,(.L_1 - _$_str_$_2)
_$_str_$_2:
        /*000b*/ 	.byte	0x5f, 0x5f, 0x43, 0x55, 0x44, 0x41, 0x5f, 0x50, 0x52, 0x45, 0x43, 0x5f, 0x53, 0x51, 0x52, 0x54
        /*001b*/ 	.byte	0x00
.L_1:


//--------------------- .nv.constant0.triton_poi_fused__native_batch_norm_legit_no_training_silu_0 --------------------------
	.section	.nv.constant0.triton_poi_fused__native_batch_norm_legit_no_training_silu_0,"a",@progbits
	.sectionflags	@""
	.align	4
.nv.constant0.triton_poi_fused__native_batch_norm_legit_no_training_silu_0:
	.zero		580
